//
// Generated by NVIDIA NVVM Compiler
//
// Compiler Build ID: CL-36424714
// Cuda compilation tools, release 13.0, V13.0.88
// Based on NVVM 20.0.0
//

.version 9.0
.target sm_100
.address_size 64

	// .globl	_Z4holav
.extern .func  (.param .b32 func_retval0) vprintf
(
	.param .b64 vprintf_param_0,
	.param .b64 vprintf_param_1
)
;
.global .align 1 .b8 $str[43] = {72, 111, 108, 97, 32, 109, 117, 110, 100, 111, 33, 32, 83, 111, 121, 32, 117, 110, 32, 116, 104, 114, 101, 97, 100, 32, 101, 110, 32, 101, 108, 32, 98, 108, 111, 113, 117, 101, 32, 37, 100, 10};

.visible .entry _Z4holav()
{
	.local .align 8 .b8 	__local_depot0[8];
	.reg .b64 	%SP;
	.reg .b64 	%SPL;
	.reg .b32 	%r<4>;
	.reg .b64 	%rd<5>;

	mov.u64 	%SPL, __local_depot0;
	cvta.local.u64 	%SP, %SPL;
	add.u64 	%rd1, %SP, 0;
	add.u64 	%rd2, %SPL, 0;
	mov.u32 	%r1, %ctaid.x;
	st.local.u32 	[%rd2], %r1;
	mov.u64 	%rd3, $str;
	cvta.global.u64 	%rd4, %rd3;
	{ // callseq 0, 0
	.param .b64 param0;
	st.param.b64 	[param0], %rd4;
	.param .b64 param1;
	st.param.b64 	[param1], %rd1;
	.param .b32 retval0;
	call.uni (retval0), 
	vprintf, 
	(
	param0, 
	param1
	);
	ld.param.b32 	%r2, [retval0];
	} // callseq 0
	ret;

}


// ===== COMPILED SASS (sm_100) =====

	.target	sm_100

	.elftype	@"ET_EXEC"


//--------------------- .note.nv.tkinfo           --------------------------
	.section	.note.nv.tkinfo,"",@"SHT_NOTE"
	.sectionflags	@"SHF_NOTE_NV_TKINFO"
	.tkinfo
        /*0018*/ 	.word	0x00000002
        /*0030*/ 	.string	""
        /*0030*/ 	.string	"ptxas"
        /*0030*/ 	.string	"Cuda compilation tools, release 13.0, V13.0.88"
        /*0030*/ 	.string	"Build cuda_13.0.r13.0/compiler.36424714_0"
        /*0030*/ 	.string	"-arch sm_100 -m 64 "



//--------------------- .note.nv.cuinfo           --------------------------
	.section	.note.nv.cuinfo,"",@"SHT_NOTE"
	.sectionflags	@"SHF_NOTE_NV_CUINFO"
        /*0018*/ 	.short	0x0002
        /*001a*/ 	.short	0x0064
        /*001c*/ 	.short	0x0082
	.zero		2


//--------------------- .nv.info                  --------------------------
	.section	.nv.info,"",@"SHT_CUDA_INFO"
	.align	4


	//----- nvinfo : EIATTR_REGCOUNT
	.align		4
        /*0000*/ 	.byte	0x04, 0x2f
        /*0002*/ 	.short	(.L_2 - .L_1)
	.align		4
.L_1:
        /*0004*/ 	.word	index@(_Z4holav)
        /*0008*/ 	.word	0x00000018


	//----- nvinfo : EIATTR_FRAME_SIZE
	.align		4
.L_2:
        /*000c*/ 	.byte	0x04, 0x11
        /*000e*/ 	.short	(.L_4 - .L_3)
	.align		4
.L_3:
        /*0010*/ 	.word	index@(_Z4holav)
        /*0014*/ 	.word	0x00000008


	//----- nvinfo : EIATTR_MIN_STACK_SIZE
	.align		4
.L_4:
        /*0018*/ 	.byte	0x04, 0x12
        /*001a*/ 	.short	(.L_6 - .L_5)
	.align		4
.L_5:
        /*001c*/ 	.word	index@(_Z4holav)
        /*0020*/ 	.word	0x00000008
.L_6:


//--------------------- .nv.compat                --------------------------
	.section	.nv.compat,"",@"SHT_CUDA_COMPAT_INFO"
	.align	4
        /*0000*/ 	.byte	0x02, 0x09, 0x00, 0x00, 0x02, 0x02, 0x01, 0x00, 0x02, 0x05, 0x05, 0x00, 0x03, 0x07, 0x01, 0x01
        /*0010*/ 	.byte	0x02, 0x03, 0x00, 0x00, 0x02, 0x06, 0x01, 0x00, 0x04, 0x0b, 0x08, 0x00, 0x09, 0x00, 0x00, 0x00
        /*0020*/ 	.byte	0x00, 0x00, 0x00, 0x00


//--------------------- .nv.info._Z4holav         --------------------------
	.section	.nv.info._Z4holav,"",@"SHT_CUDA_INFO"
	.sectionflags	@""
	.align	4


	//----- nvinfo : EIATTR_CUDA_API_VERSION
	.align		4
        /*0000*/ 	.byte	0x04, 0x37
        /*0002*/ 	.short	(.L_8 - .L_7)
.L_7:
        /*0004*/ 	.word	0x00000082


	//----- nvinfo : EIATTR_SPARSE_MMA_MASK
	.align		4
.L_8:
        /*0008*/ 	.byte	0x03, 0x50
        /*000a*/ 	.short	0x0000


	//----- nvinfo : EIATTR_MAXREG_COUNT
	.align		4
        /*000c*/ 	.byte	0x03, 0x1b
        /*000e*/ 	.short	0x00ff


	//----- nvinfo : EIATTR_EXTERNS
	.align		4
        /*0010*/ 	.byte	0x04, 0x0f
        /*0012*/ 	.short	(.L_10 - .L_9)


	//   ....[0]....
	.align		4
.L_9:
        /*0014*/ 	.word	index@(vprintf)


	//----- nvinfo : EIATTR_MERCURY_ISA_VERSION
	.align		4
.L_10:
        /*0018*/ 	.byte	0x03, 0x5f
        /*001a*/ 	.short	0x0101


	//----- nvinfo : EIATTR_VRC_CTA_INIT_COUNT
	.align		4
        /*001c*/ 	.byte	0x02, 0x4a
	.zero		1
	.zero		1


	//----- nvinfo : EIATTR_SYSCALL_OFFSETS
	.align		4
        /*0020*/ 	.byte	0x04, 0x46
        /*0022*/ 	.short	(.L_12 - .L_11)


	//   ....[0]....
.L_11:
        /*0024*/ 	.word	0x000000e0


	//----- nvinfo : EIATTR_EXIT_INSTR_OFFSETS
	.align		4
.L_12:
        /*0028*/ 	.byte	0x04, 0x1c
        /*002a*/ 	.short	(.L_14 - .L_13)


	//   ....[0]....
.L_13:
        /*002c*/ 	.word	0x000000f0


	//----- nvinfo : EIATTR_SW_WAR
	.align		4
.L_14:
        /*0030*/ 	.byte	0x04, 0x36
        /*0032*/ 	.short	(.L_16 - .L_15)
.L_15:
        /*0034*/ 	.word	0x00000008
.L_16:


//--------------------- .nv.callgraph             --------------------------
	.section	.nv.callgraph,"",@"SHT_CUDA_CALLGRAPH"
	.align	4
	.sectionentsize	8
	.align		4
        /*0000*/ 	.word	0x00000000
	.align		4
        /*0004*/ 	.word	0xffffffff
	.align		4
        /*0008*/ 	.word	index@(_Z4holav)
	.align		4
        /*000c*/ 	.word	index@(vprintf)
	.align		4
        /*0010*/ 	.word	0x00000000
	.align		4
        /*0014*/ 	.word	0xfffffffe
	.align		4
        /*0018*/ 	.word	0x00000000
	.align		4
        /*001c*/ 	.word	0xfffffffd
	.align		4
        /*0020*/ 	.word	0x00000000
	.align		4
        /*0024*/ 	.word	0xfffffffc


//--------------------- .nv.constant4             --------------------------
	.section	.nv.constant4,"a",@progbits
	.align	8
	.align		8
.nv.constant4:
        /*0000*/ 	.dword	vprintf
	.align		8
        /*0008*/ 	.dword	$str


//--------------------- .text._Z4holav            --------------------------
	.section	.text._Z4holav,"ax",@progbits
	.align	128
        .global         _Z4holav
        .type           _Z4holav,@function
        .size           _Z4holav,(.L_x_2 - _Z4holav)
        .other          _Z4holav,@"STO_CUDA_ENTRY STV_DEFAULT"
_Z4holav:
.text._Z4holav:
[----:B------:R-:W0:Y:S01]  /*0000*/  LDC R1, c[0x0][0x37c] ;  /* 0x0000df00ff017b82 */ /* 0x000e220000000800 */
[----:B------:R-:W1:Y:S01]  /*0010*/  S2R R8, SR_CTAID.X ;  /* 0x0000000000087919 */ /* 0x000e620000002500 */
[----:B0-----:R-:W-:Y:S01]  /*0020*/  VIADD R1, R1, 0xfffffff8 ;  /* 0xfffffff801017836 */ /* 0x001fe20000000000 */
[----:B------:R-:W-:Y:S01]  /*0030*/  MOV R0, 0x0 ;  /* 0x0000000000007802 */ /* 0x000fe20000000f00 */
[----:B------:R-:W0:Y:S04]  /*0040*/  LDCU UR4, c[0x0][0x2f8] ;  /* 0x00005f00ff0477ac */ /* 0x000e280008000800 */
[----:B------:R2:W3:Y:S01]  /*0050*/  LDC.64 R2, c[0x4][R0] ;  /* 0x0100000000027b82 */ /* 0x0004e20000000a00 */
[----:B------:R-:W4:Y:S01]  /*0060*/  LDCU.64 UR6, c[0x4][0x8] ;  /* 0x01000100ff0677ac */ /* 0x000f220008000a00 */
[----:B------:R-:W5:Y:S01]  /*0070*/  LDCU UR5, c[0x0][0x2fc] ;  /* 0x00005f80ff0577ac */ /* 0x000f620008000800 */
[----:B0-----:R-:W-:Y:S01]  /*0080*/  IADD3 R6, P0, PT, R1, UR4, RZ ;  /* 0x0000000401067c10 */ /* 0x001fe2000ff1e0ff */
[----:B----4-:R-:W-:Y:S01]  /*0090*/  IMAD.U32 R4, RZ, RZ, UR6 ;  /* 0x00000006ff047e24 */ /* 0x010fe2000f8e00ff */
[----:B------:R-:W-:-:S03]  /*00a0*/  MOV R5, UR7 ;  /* 0x0000000700057c02 */ /* 0x000fc60008000f00 */
[----:B-----5:R-:W-:Y:S01]  /*00b0*/  IMAD.X R7, RZ, RZ, UR5, P0 ;  /* 0x00000005ff077e24 */ /* 0x020fe200080e06ff */
[----:B-1----:R2:W-:Y:S07]  /*00c0*/  STL [R1], R8 ;  /* 0x0000000801007387 */ /* 0x0025ee0000100800 */
[----:B------:R-:W-:-:S07]  /*00d0*/  LEPC R20, `(.L_x_0) ;  /* 0x000000001014794e */ /* 0x000fce0000000000 */
[----:B--23--:R-:W-:Y:S05]  /*00e0*/  CALL.ABS.NOINC R2 ;  /* 0x0000000002007343 */ /* 0x00cfea0003c00000 */
.L_x_0:
[----:B------:R-:W-:Y:S05]  /*00f0*/  EXIT ;  /* 0x000000000000794d */ /* 0x000fea0003800000 */
.L_x_1:
[----:B------:R-:W-:-:S00]  /*0100*/  BRA `(.L_x_1) ;  /* 0xfffffffc00fc7947 */ /* 0x000fc0000383ffff */
[----:B------:R-:W-:-:S00]  /*0110*/  NOP ;  /* 0x0000000000007918 */ /* 0x000fc00000000000 */
        /* <DEDUP_REMOVED lines=14> */
.L_x_2:


//--------------------- .nv.global.init           --------------------------
	.section	.nv.global.init,"aw",@progbits
.nv.global.init:
	.type		$str,@object
	.size		$str,(.L_0 - $str)
$str:
        /*0000*/ 	.byte	0x48, 0x6f, 0x6c, 0x61, 0x20, 0x6d, 0x75, 0x6e, 0x64, 0x6f, 0x21, 0x20, 0x53, 0x6f, 0x79, 0x20
        /*0010*/ 	.byte	0x75, 0x6e, 0x20, 0x74, 0x68, 0x72, 0x65, 0x61, 0x64, 0x20, 0x65, 0x6e, 0x20, 0x65, 0x6c, 0x20
        /*0020*/ 	.byte	0x62, 0x6c, 0x6f, 0x71, 0x75, 0x65, 0x20, 0x25, 0x64, 0x0a, 0x00
.L_0:


//--------------------- .nv.shared.reserved.0     --------------------------
	.section	.nv.shared.reserved.0,"aw",@nobits
	.weak		__nv_reservedSMEM_offset_0_alias
	.size		__nv_reservedSMEM_offset_0_alias, 0, 64
	.other		__nv_reservedSMEM_offset_0_alias,@"STO_CUDA_RESERVED_SHARED STV_DEFAULT"
__nv_reservedSMEM_offset_0_alias:
	.zero		0
	.zero		64


//--------------------- .nv.constant0._Z4holav    --------------------------
	.section	.nv.constant0._Z4holav,"a",@progbits
	.sectionflags	@""
	.align	4
.nv.constant0._Z4holav:
	.zero		896


//--------------------- SYMBOLS --------------------------

	.type		.nv.reservedSmem.offset0,@object
	.size		.nv.reservedSmem.offset0,0x4
	.type		vprintf,@function
